//
// Generated by NVIDIA NVVM Compiler
//
// Compiler Build ID: CL-36424714
// Cuda compilation tools, release 13.0, V13.0.88
// Based on NVVM 20.0.0
//

.version 9.0
.target sm_100
.address_size 64

	// .globl	_Z16intensive_kernelPii
.global .align 4 .b8 __cudart_i2opi_f[24] = {65, 144, 67, 60, 153, 149, 98, 219, 192, 221, 52, 245, 209, 87, 39, 252, 41, 21, 68, 78, 110, 131, 249, 162};

.visible .entry _Z16intensive_kernelPii(
	.param .u64 .ptr .align 1 _Z16intensive_kernelPii_param_0,
	.param .u32 _Z16intensive_kernelPii_param_1
)
{
	.local .align 4 .b8 	__local_depot0[28];
	.reg .b64 	%SP;
	.reg .b64 	%SPL;
	.reg .pred 	%p<19>;
	.reg .b32 	%r<90>;
	.reg .b32 	%f<52>;
	.reg .b64 	%rd<42>;
	.reg .b64 	%fd<5>;

	mov.u64 	%SPL, __local_depot0;
	ld.param.u64 	%rd14, [_Z16intensive_kernelPii_param_0];
	ld.param.u32 	%r31, [_Z16intensive_kernelPii_param_1];
	add.u64 	%rd1, %SPL, 0;
	add.u64 	%rd2, %SPL, 0;
	mov.u32 	%r32, %ctaid.x;
	mov.u32 	%r33, %ntid.x;
	mov.u32 	%r34, %tid.x;
	mad.lo.s32 	%r1, %r32, %r33, %r34;
	setp.ge.s32 	%p1, %r1, %r31;
	@%p1 bra 	$L__BB0_20;
	cvta.to.global.u64 	%rd17, %rd14;
	mul.wide.s32 	%rd18, %r1, 4;
	add.s64 	%rd3, %rd17, %rd18;
	ld.global.u32 	%r36, [%rd3];
	cvt.rn.f32.s32 	%f49, %r36;
	mov.b32 	%r81, 0;
	mov.u64 	%rd29, __cudart_i2opi_f;
$L__BB0_2:
	mul.f32 	%f13, %f49, 0f3F22F983;
	cvt.rni.s32.f32 	%r89, %f13;
	cvt.rn.f32.s32 	%f14, %r89;
	fma.rn.f32 	%f15, %f14, 0fBFC90FDA, %f49;
	fma.rn.f32 	%f16, %f14, 0fB3A22168, %f15;
	fma.rn.f32 	%f51, %f14, 0fA7C234C5, %f16;
	abs.f32 	%f4, %f49;
	setp.ltu.f32 	%p2, %f4, 0f47CE4780;
	mov.u32 	%r85, %r89;
	mov.f32 	%f50, %f51;
	@%p2 bra 	$L__BB0_10;
	setp.neu.f32 	%p3, %f4, 0f7F800000;
	@%p3 bra 	$L__BB0_5;
	mov.f32 	%f19, 0f00000000;
	mul.rn.f32 	%f50, %f49, %f19;
	mov.b32 	%r85, 0;
	bra.uni 	$L__BB0_10;
$L__BB0_5:
	mov.b32 	%r4, %f49;
	shl.b32 	%r38, %r4, 8;
	or.b32  	%r5, %r38, -2147483648;
	mov.b64 	%rd40, 0;
	mov.b32 	%r82, 0;
	mov.u64 	%rd38, %rd29;
	mov.u64 	%rd39, %rd2;
$L__BB0_6:
	.pragma "nounroll";
	ld.global.nc.u32 	%r39, [%rd38];
	mad.wide.u32 	%rd21, %r39, %r5, %rd40;
	shr.u64 	%rd40, %rd21, 32;
	st.local.u32 	[%rd39], %rd21;
	add.s32 	%r82, %r82, 1;
	add.s64 	%rd39, %rd39, 4;
	add.s64 	%rd38, %rd38, 4;
	setp.ne.s32 	%p4, %r82, 6;
	@%p4 bra 	$L__BB0_6;
	shr.u32 	%r40, %r4, 23;
	st.local.u32 	[%rd2+24], %rd40;
	and.b32  	%r8, %r40, 31;
	and.b32  	%r41, %r40, 224;
	add.s32 	%r42, %r41, -128;
	shr.u32 	%r43, %r42, 5;
	mul.wide.u32 	%rd22, %r43, 4;
	sub.s64 	%rd10, %rd2, %rd22;
	ld.local.u32 	%r83, [%rd10+24];
	ld.local.u32 	%r84, [%rd10+20];
	setp.eq.s32 	%p5, %r8, 0;
	@%p5 bra 	$L__BB0_9;
	shf.l.wrap.b32 	%r83, %r84, %r83, %r8;
	ld.local.u32 	%r44, [%rd10+16];
	shf.l.wrap.b32 	%r84, %r44, %r84, %r8;
$L__BB0_9:
	shr.u32 	%r45, %r83, 30;
	shf.l.wrap.b32 	%r46, %r84, %r83, 2;
	shl.b32 	%r47, %r84, 2;
	shr.u32 	%r48, %r46, 31;
	add.s32 	%r49, %r48, %r45;
	neg.s32 	%r50, %r49;
	setp.lt.s32 	%p6, %r4, 0;
	selp.b32 	%r85, %r50, %r49, %p6;
	xor.b32  	%r51, %r46, %r4;
	shr.s32 	%r52, %r46, 31;
	xor.b32  	%r53, %r52, %r46;
	xor.b32  	%r54, %r52, %r47;
	cvt.u64.u32 	%rd23, %r53;
	shl.b64 	%rd24, %rd23, 32;
	cvt.u64.u32 	%rd25, %r54;
	or.b64  	%rd26, %rd24, %rd25;
	cvt.rn.f64.s64 	%fd1, %rd26;
	mul.f64 	%fd2, %fd1, 0d3BF921FB54442D19;
	cvt.rn.f32.f64 	%f17, %fd2;
	neg.f32 	%f18, %f17;
	setp.lt.s32 	%p7, %r51, 0;
	selp.f32 	%f50, %f18, %f17, %p7;
$L__BB0_10:
	setp.ltu.f32 	%p8, %f4, 0f47CE4780;
	mul.rn.f32 	%f20, %f50, %f50;
	and.b32  	%r56, %r85, 1;
	setp.eq.b32 	%p9, %r56, 1;
	selp.f32 	%f21, 0f3F800000, %f50, %p9;
	fma.rn.f32 	%f22, %f20, %f21, 0f00000000;
	fma.rn.f32 	%f23, %f20, 0f37CBAC00, 0fBAB607ED;
	selp.f32 	%f24, %f23, 0fB94D4153, %p9;
	selp.f32 	%f25, 0f3D2AAABB, 0f3C0885E4, %p9;
	fma.rn.f32 	%f26, %f24, %f20, %f25;
	selp.f32 	%f27, 0fBEFFFFFF, 0fBE2AAAA8, %p9;
	fma.rn.f32 	%f28, %f26, %f20, %f27;
	fma.rn.f32 	%f29, %f28, %f22, %f21;
	and.b32  	%r57, %r85, 2;
	setp.eq.s32 	%p10, %r57, 0;
	mov.f32 	%f30, 0f00000000;
	sub.f32 	%f31, %f30, %f29;
	selp.f32 	%f8, %f29, %f31, %p10;
	@%p8 bra 	$L__BB0_18;
	setp.neu.f32 	%p11, %f4, 0f7F800000;
	@%p11 bra 	$L__BB0_13;
	mov.f32 	%f34, 0f00000000;
	mul.rn.f32 	%f51, %f49, %f34;
	mov.b32 	%r89, 0;
	bra.uni 	$L__BB0_18;
$L__BB0_13:
	mov.b32 	%r17, %f49;
	shl.b32 	%r59, %r17, 8;
	or.b32  	%r18, %r59, -2147483648;
	mov.b64 	%rd41, 0;
	mov.b32 	%r86, 0;
$L__BB0_14:
	.pragma "nounroll";
	mul.wide.u32 	%rd28, %r86, 4;
	add.s64 	%rd30, %rd29, %rd28;
	ld.global.nc.u32 	%r60, [%rd30];
	mad.wide.u32 	%rd31, %r60, %r18, %rd41;
	shr.u64 	%rd41, %rd31, 32;
	add.s64 	%rd32, %rd1, %rd28;
	st.local.u32 	[%rd32], %rd31;
	add.s32 	%r86, %r86, 1;
	setp.ne.s32 	%p12, %r86, 6;
	@%p12 bra 	$L__BB0_14;
	shr.u32 	%r61, %r17, 23;
	st.local.u32 	[%rd1+24], %rd41;
	and.b32  	%r21, %r61, 31;
	and.b32  	%r62, %r61, 224;
	add.s32 	%r63, %r62, -128;
	shr.u32 	%r64, %r63, 5;
	mul.wide.u32 	%rd33, %r64, 4;
	sub.s64 	%rd13, %rd1, %rd33;
	ld.local.u32 	%r87, [%rd13+24];
	ld.local.u32 	%r88, [%rd13+20];
	setp.eq.s32 	%p13, %r21, 0;
	@%p13 bra 	$L__BB0_17;
	shf.l.wrap.b32 	%r87, %r88, %r87, %r21;
	ld.local.u32 	%r65, [%rd13+16];
	shf.l.wrap.b32 	%r88, %r65, %r88, %r21;
$L__BB0_17:
	shr.u32 	%r66, %r87, 30;
	shf.l.wrap.b32 	%r67, %r88, %r87, 2;
	shl.b32 	%r68, %r88, 2;
	shr.u32 	%r69, %r67, 31;
	add.s32 	%r70, %r69, %r66;
	neg.s32 	%r71, %r70;
	setp.lt.s32 	%p14, %r17, 0;
	selp.b32 	%r89, %r71, %r70, %p14;
	xor.b32  	%r72, %r67, %r17;
	shr.s32 	%r73, %r67, 31;
	xor.b32  	%r74, %r73, %r67;
	xor.b32  	%r75, %r73, %r68;
	cvt.u64.u32 	%rd34, %r74;
	shl.b64 	%rd35, %rd34, 32;
	cvt.u64.u32 	%rd36, %r75;
	or.b64  	%rd37, %rd35, %rd36;
	cvt.rn.f64.s64 	%fd3, %rd37;
	mul.f64 	%fd4, %fd3, 0d3BF921FB54442D19;
	cvt.rn.f32.f64 	%f32, %fd4;
	neg.f32 	%f33, %f32;
	setp.lt.s32 	%p15, %r72, 0;
	selp.f32 	%f51, %f33, %f32, %p15;
$L__BB0_18:
	add.s32 	%r77, %r89, 1;
	mul.rn.f32 	%f35, %f51, %f51;
	and.b32  	%r78, %r89, 1;
	setp.eq.b32 	%p16, %r78, 1;
	selp.f32 	%f36, %f51, 0f3F800000, %p16;
	fma.rn.f32 	%f37, %f35, %f36, 0f00000000;
	fma.rn.f32 	%f38, %f35, 0f37CBAC00, 0fBAB607ED;
	selp.f32 	%f39, 0fB94D4153, %f38, %p16;
	selp.f32 	%f40, 0f3C0885E4, 0f3D2AAABB, %p16;
	fma.rn.f32 	%f41, %f39, %f35, %f40;
	selp.f32 	%f42, 0fBE2AAAA8, 0fBEFFFFFF, %p16;
	fma.rn.f32 	%f43, %f41, %f35, %f42;
	fma.rn.f32 	%f44, %f43, %f37, %f36;
	and.b32  	%r79, %r77, 2;
	setp.eq.s32 	%p17, %r79, 0;
	mov.f32 	%f45, 0f00000000;
	sub.f32 	%f46, %f45, %f44;
	selp.f32 	%f47, %f44, %f46, %p17;
	mul.f32 	%f48, %f47, 0f3F4CCCCD;
	fma.rn.f32 	%f49, %f8, 0f3F000000, %f48;
	add.s32 	%r81, %r81, 1;
	setp.ne.s32 	%p18, %r81, 2500;
	@%p18 bra 	$L__BB0_2;
	cvt.rzi.s32.f32 	%r80, %f49;
	st.global.u32 	[%rd3], %r80;
$L__BB0_20:
	ret;

}


// ===== COMPILED SASS (sm_100) =====

	.target	sm_100

	.elftype	@"ET_EXEC"


//--------------------- .note.nv.tkinfo           --------------------------
	.section	.note.nv.tkinfo,"",@"SHT_NOTE"
	.sectionflags	@"SHF_NOTE_NV_TKINFO"
	.tkinfo
        /*0018*/ 	.word	0x00000002
        /*0030*/ 	.string	""
        /*0030*/ 	.string	"ptxas"
        /*0030*/ 	.string	"Cuda compilation tools, release 13.0, V13.0.88"
        /*0030*/ 	.string	"Build cuda_13.0.r13.0/compiler.36424714_0"
        /*0030*/ 	.string	"-arch sm_100 -m 64 "



//--------------------- .note.nv.cuinfo           --------------------------
	.section	.note.nv.cuinfo,"",@"SHT_NOTE"
	.sectionflags	@"SHF_NOTE_NV_CUINFO"
        /*0018*/ 	.short	0x0002
        /*001a*/ 	.short	0x0064
        /*001c*/ 	.short	0x0082
	.zero		2


//--------------------- .nv.info                  --------------------------
	.section	.nv.info,"",@"SHT_CUDA_INFO"
	.align	4


	//----- nvinfo : EIATTR_REGCOUNT
	.align		4
        /*0000*/ 	.byte	0x04, 0x2f
        /*0002*/ 	.short	(.L_2 - .L_1)
	.align		4
.L_1:
        /*0004*/ 	.word	index@(_Z16intensive_kernelPii)
        /*0008*/ 	.word	0x0000001c


	//----- nvinfo : EIATTR_FRAME_SIZE
	.align		4
.L_2:
        /*000c*/ 	.byte	0x04, 0x11
        /*000e*/ 	.short	(.L_4 - .L_3)
	.align		4
.L_3:
        /*0010*/ 	.word	index@(_Z16intensive_kernelPii)
        /*0014*/ 	.word	0x00000000


	//----- nvinfo : EIATTR_MIN_STACK_SIZE
	.align		4
.L_4:
        /*0018*/ 	.byte	0x04, 0x12
        /*001a*/ 	.short	(.L_6 - .L_5)
	.align		4
.L_5:
        /*001c*/ 	.word	index@(_Z16intensive_kernelPii)
        /*0020*/ 	.word	0x00000000
.L_6:


//--------------------- .nv.compat                --------------------------
	.section	.nv.compat,"",@"SHT_CUDA_COMPAT_INFO"
	.align	4
        /*0000*/ 	.byte	0x02, 0x09, 0x00, 0x00, 0x02, 0x02, 0x01, 0x00, 0x02, 0x05, 0x05, 0x00, 0x03, 0x07, 0x01, 0x01
        /*0010*/ 	.byte	0x02, 0x03, 0x00, 0x00, 0x02, 0x06, 0x01, 0x00, 0x04, 0x0b, 0x08, 0x00, 0x01, 0x00, 0x00, 0x00
        /*0020*/ 	.byte	0x00, 0x00, 0x00, 0x00


//--------------------- .nv.info._Z16intensive_kernelPii --------------------------
	.section	.nv.info._Z16intensive_kernelPii,"",@"SHT_CUDA_INFO"
	.sectionflags	@""
	.align	4


	//----- nvinfo : EIATTR_CUDA_API_VERSION
	.align		4
        /*0000*/ 	.byte	0x04, 0x37
        /*0002*/ 	.short	(.L_8 - .L_7)
.L_7:
        /*0004*/ 	.word	0x00000082


	//----- nvinfo : EIATTR_KPARAM_INFO
	.align		4
.L_8:
        /*0008*/ 	.byte	0x04, 0x17
        /*000a*/ 	.short	(.L_10 - .L_9)
.L_9:
        /*000c*/ 	.word	0x00000000
        /*0010*/ 	.short	0x0001
        /*0012*/ 	.short	0x0008
        /*0014*/ 	.byte	0x00, 0xf0, 0x11, 0x00


	//----- nvinfo : EIATTR_KPARAM_INFO
	.align		4
.L_10:
        /*0018*/ 	.byte	0x04, 0x17
        /*001a*/ 	.short	(.L_12 - .L_11)
.L_11:
        /*001c*/ 	.word	0x00000000
        /*0020*/ 	.short	0x0000
        /*0022*/ 	.short	0x0000
        /*0024*/ 	.byte	0x00, 0xf5, 0x21, 0x00


	//----- nvinfo : EIATTR_SPARSE_MMA_MASK
	.align		4
.L_12:
        /*0028*/ 	.byte	0x03, 0x50
        /*002a*/ 	.short	0x0000


	//----- nvinfo : EIATTR_MAXREG_COUNT
	.align		4
        /*002c*/ 	.byte	0x03, 0x1b
        /*002e*/ 	.short	0x00ff


	//----- nvinfo : EIATTR_MERCURY_ISA_VERSION
	.align		4
        /*0030*/ 	.byte	0x03, 0x5f
        /*0032*/ 	.short	0x0101


	//----- nvinfo : EIATTR_VRC_CTA_INIT_COUNT
	.align		4
        /*0034*/ 	.byte	0x02, 0x4a
	.zero		1
	.zero		1


	//----- nvinfo : EIATTR_EXIT_INSTR_OFFSETS
	.align		4
        /*0038*/ 	.byte	0x04, 0x1c
        /*003a*/ 	.short	(.L_14 - .L_13)


	//   ....[0]....
.L_13:
        /*003c*/ 	.word	0x00000070


	//   ....[1]....
        /*0040*/ 	.word	0x00000ff0


	//----- nvinfo : EIATTR_CRS_STACK_SIZE
	.align		4
.L_14:
        /*0044*/ 	.byte	0x04, 0x1e
        /*0046*/ 	.short	(.L_16 - .L_15)
.L_15:
        /*0048*/ 	.word	0x00000000


	//----- nvinfo : EIATTR_CBANK_PARAM_SIZE
	.align		4
.L_16:
        /*004c*/ 	.byte	0x03, 0x19
        /*004e*/ 	.short	0x000c


	//----- nvinfo : EIATTR_PARAM_CBANK
	.align		4
        /*0050*/ 	.byte	0x04, 0x0a
        /*0052*/ 	.short	(.L_18 - .L_17)
	.align		4
.L_17:
        /*0054*/ 	.word	index@(.nv.constant0._Z16intensive_kernelPii)
        /*0058*/ 	.short	0x0380
        /*005a*/ 	.short	0x000c


	//----- nvinfo : EIATTR_SW_WAR
	.align		4
.L_18:
        /*005c*/ 	.byte	0x04, 0x36
        /*005e*/ 	.short	(.L_20 - .L_19)
.L_19:
        /*0060*/ 	.word	0x00000008
.L_20:


//--------------------- .nv.callgraph             --------------------------
	.section	.nv.callgraph,"",@"SHT_CUDA_CALLGRAPH"
	.align	4
	.sectionentsize	8
	.align		4
        /*0000*/ 	.word	0x00000000
	.align		4
        /*0004*/ 	.word	0xffffffff
	.align		4
        /*0008*/ 	.word	0x00000000
	.align		4
        /*000c*/ 	.word	0xfffffffe
	.align		4
        /*0010*/ 	.word	0x00000000
	.align		4
        /*0014*/ 	.word	0xfffffffd
	.align		4
        /*0018*/ 	.word	0x00000000
	.align		4
        /*001c*/ 	.word	0xfffffffc


//--------------------- .nv.constant4             --------------------------
	.section	.nv.constant4,"a",@progbits
	.align	8
	.align		8
.nv.constant4:
        /*0000*/ 	.dword	__cudart_i2opi_f


//--------------------- .text._Z16intensive_kernelPii --------------------------
	.section	.text._Z16intensive_kernelPii,"ax",@progbits
	.align	128
        .global         _Z16intensive_kernelPii
        .type           _Z16intensive_kernelPii,@function
        .size           _Z16intensive_kernelPii,(.L_x_12 - _Z16intensive_kernelPii)
        .other          _Z16intensive_kernelPii,@"STO_CUDA_ENTRY STV_DEFAULT"
_Z16intensive_kernelPii:
.text._Z16intensive_kernelPii:
[----:B------:R-:W-:Y:S01]  /*0000*/  LDC R1, c[0x0][0x37c] ;  /* 0x0000df00ff017b82 */ /* 0x000fe20000000800 */
[----:B------:R-:W0:Y:S07]  /*0010*/  S2R R0, SR_TID.X ;  /* 0x0000000000007919 */ /* 0x000e2e0000002100 */
[----:B------:R-:W0:Y:S01]  /*0020*/  S2UR UR4, SR_CTAID.X ;  /* 0x00000000000479c3 */ /* 0x000e220000002500 */
[----:B------:R-:W1:Y:S07]  /*0030*/  LDCU UR5, c[0x0][0x388] ;  /* 0x00007100ff0577ac */ /* 0x000e6e0008000800 */
[----:B------:R-:W0:Y:S02]  /*0040*/  LDC R5, c[0x0][0x360] ;  /* 0x0000d800ff057b82 */ /* 0x000e240000000800 */
[----:B0-----:R-:W-:-:S05]  /*0050*/  IMAD R5, R5, UR4, R0 ;  /* 0x0000000405057c24 */ /* 0x001fca000f8e0200 */
[----:B-1----:R-:W-:-:S13]  /*0060*/  ISETP.GE.AND P0, PT, R5, UR5, PT ;  /* 0x0000000505007c0c */ /* 0x002fda000bf06270 */
[----:B------:R-:W-:Y:S05]  /*0070*/  @P0 EXIT ;  /* 0x000000000000094d */ /* 0x000fea0003800000 */
[----:B------:R-:W0:Y:S01]  /*0080*/  LDC.64 R2, c[0x0][0x380] ;  /* 0x0000e000ff027b82 */ /* 0x000e220000000a00 */
[----:B------:R-:W1:Y:S01]  /*0090*/  LDCU.64 UR8, c[0x0][0x358] ;  /* 0x00006b00ff0877ac */ /* 0x000e620008000a00 */
[----:B0-----:R-:W-:-:S05]  /*00a0*/  IMAD.WIDE R2, R5, 0x4, R2 ;  /* 0x0000000405027825 */ /* 0x001fca00078e0202 */
[----:B-1----:R-:W2:Y:S01]  /*00b0*/  LDG.E R8, desc[UR8][R2.64] ;  /* 0x0000000802087981 */ /* 0x002ea2000c1e1900 */
[----:B------:R-:W-:Y:S01]  /*00c0*/  UMOV UR4, URZ ;  /* 0x000000ff00047c82 */ /* 0x000fe20008000000 */
[----:B--2---:R-:W-:-:S07]  /*00d0*/  I2FP.F32.S32 R8, R8 ;  /* 0x0000000800087245 */ /* 0x004fce0000201400 */
.L_x_10:
[C---:B------:R-:W-:Y:S01]  /*00e0*/  FMUL R0, R8.reuse, 0.63661974668502807617 ;  /* 0x3f22f98308007820 */ /* 0x040fe20000400000 */
[----:B------:R-:W-:Y:S01]  /*00f0*/  FSETP.GE.AND P0, PT, |R8|, 105615, PT ;  /* 0x47ce47800800780b */ /* 0x000fe20003f06200 */
[----:B------:R-:W-:Y:S04]  /*0100*/  BSSY.RECONVERGENT B0, `(.L_x_0) ;  /* 0x0000068000007945 */ /* 0x000fe80003800200 */
[----:B------:R-:W0:Y:S02]  /*0110*/  F2I.NTZ R0, R0 ;  /* 0x0000000000007305 */ /* 0x000e240000203100 */
[----:B0-----:R-:W-:-:S05]  /*0120*/  I2FP.F32.S32 R5, R0 ;  /* 0x0000000000057245 */ /* 0x001fca0000201400 */
[----:B------:R-:W-:-:S04]  /*0130*/  FFMA R4, R5, -1.5707962512969970703, R8 ;  /* 0xbfc90fda05047823 */ /* 0x000fc80000000008 */
[----:B------:R-:W-:-:S04]  /*0140*/  FFMA R4, R5, -7.5497894158615963534e-08, R4 ;  /* 0xb3a2216805047823 */ /* 0x000fc80000000004 */
[----:B------:R-:W-:Y:S01]  /*0150*/  FFMA R4, R5, -5.3903029534742383927e-15, R4 ;  /* 0xa7c234c505047823 */ /* 0x000fe20000000004 */
[----:B------:R-:W-:-:S03]  /*0160*/  IMAD.MOV.U32 R5, RZ, RZ, R0 ;  /* 0x000000ffff057224 */ /* 0x000fc600078e0000 */
[----:B------:R-:W-:Y:S01]  /*0170*/  IMAD.MOV.U32 R9, RZ, RZ, R4 ;  /* 0x000000ffff097224 */ /* 0x000fe200078e0004 */
[----:B------:R-:W-:Y:S06]  /*0180*/  @!P0 BRA `(.L_x_1) ;  /* 0x00000004007c8947 */ /* 0x000fec0003800000 */
[----:B------:R-:W-:-:S13]  /*0190*/  FSETP.NEU.AND P0, PT, |R8|, +INF , PT ;  /* 0x7f8000000800780b */ /* 0x000fda0003f0d200 */
[----:B------:R-:W-:Y:S01]  /*01a0*/  @!P0 FMUL R9, RZ, R8 ;  /* 0x00000008ff098220 */ /* 0x000fe20000400000 */
[----:B------:R-:W-:Y:S01]  /*01b0*/  @!P0 IMAD.MOV.U32 R0, RZ, RZ, RZ ;  /* 0x000000ffff008224 */ /* 0x000fe200078e00ff */
[----:B------:R-:W-:Y:S06]  /*01c0*/  @!P0 BRA `(.L_x_1) ;  /* 0x00000004006c8947 */ /* 0x000fec0003800000 */
[----:B------:R-:W-:Y:S01]  /*01d0*/  IMAD.SHL.U32 R7, R8, 0x100, RZ ;  /* 0x0000010008077824 */ /* 0x000fe200078e00ff */
[----:B------:R-:W0:Y:S01]  /*01e0*/  LDCU.64 UR10, c[0x4][URZ] ;  /* 0x01000000ff0a77ac */ /* 0x000e220008000a00 */
[----:B------:R-:W-:Y:S02]  /*01f0*/  IMAD.MOV.U32 R0, RZ, RZ, RZ ;  /* 0x000000ffff007224 */ /* 0x000fe400078e00ff */
[----:B------:R-:W-:Y:S01]  /*0200*/  IMAD.MOV.U32 R14, RZ, RZ, RZ ;  /* 0x000000ffff0e7224 */ /* 0x000fe200078e00ff */
[----:B------:R-:W-:Y:S01]  /*0210*/  LOP3.LUT R9, R7, 0x80000000, RZ, 0xfc, !PT ;  /* 0x8000000007097812 */ /* 0x000fe200078efcff */
[----:B------:R-:W-:Y:S01]  /*0220*/  UMOV UR6, URZ ;  /* 0x000000ff00067c82 */ /* 0x000fe20008000000 */
[----:B------:R-:W-:-:S05]  /*0230*/  UMOV UR5, URZ ;  /* 0x000000ff00057c82 */ /* 0x000fca0008000000 */
.L_x_2:
[----:B0-----:R-:W-:Y:S02]  /*0240*/  IMAD.U32 R12, RZ, RZ, UR10 ;  /* 0x0000000aff0c7e24 */ /* 0x001fe4000f8e00ff */
[----:B------:R-:W-:-:S05]  /*0250*/  IMAD.U32 R13, RZ, RZ, UR11 ;  /* 0x0000000bff0d7e24 */ /* 0x000fca000f8e00ff */
[----:B------:R-:W2:Y:S01]  /*0260*/  LDG.E.CONSTANT R10, desc[UR8][R12.64] ;  /* 0x000000080c0a7981 */ /* 0x000ea2000c1e9900 */
[----:B------:R-:W-:Y:S01]  /*0270*/  UIADD3 UR5, UPT, UPT, UR5, 0x1, URZ ;  /* 0x0000000105057890 */ /* 0x000fe2000fffe0ff */
[C---:B------:R-:W-:Y:S01]  /*0280*/  ISETP.EQ.AND P0, PT, R14.reuse, RZ, PT ;  /* 0x000000ff0e00720c */ /* 0x040fe20003f02270 */
[----:B------:R-:W-:Y:S01]  /*0290*/  UIADD3 UR10, UP1, UPT, UR10, 0x4, URZ ;  /* 0x000000040a0a7890 */ /* 0x000fe2000ff3e0ff */
[C---:B------:R-:W-:Y:S01]  /*02a0*/  ISETP.EQ.AND P1, PT, R14.reuse, 0x4, PT ;  /* 0x000000040e00780c */ /* 0x040fe20003f22270 */
[----:B------:R-:W-:Y:S01]  /*02b0*/  UISETP.NE.AND UP0, UPT, UR5, 0x6, UPT ;  /* 0x000000060500788c */ /* 0x000fe2000bf05270 */
[C---:B------:R-:W-:Y:S01]  /*02c0*/  ISETP.EQ.AND P2, PT, R14.reuse, 0x8, PT ;  /* 0x000000080e00780c */ /* 0x040fe20003f42270 */
[----:B------:R-:W-:Y:S01]  /*02d0*/  UIADD3.X UR11, UPT, UPT, URZ, UR11, URZ, UP1, !UPT ;  /* 0x0000000bff0b7290 */ /* 0x000fe20008ffe4ff */
[C---:B------:R-:W-:Y:S02]  /*02e0*/  ISETP.EQ.AND P3, PT, R14.reuse, 0xc, PT ;  /* 0x0000000c0e00780c */ /* 0x040fe40003f62270 */
[----:B------:R-:W-:-:S02]  /*02f0*/  ISETP.EQ.AND P4, PT, R14, 0x10, PT ;  /* 0x000000100e00780c */ /* 0x000fc40003f82270 */
[C---:B------:R-:W-:Y:S01]  /*0300*/  ISETP.EQ.AND P5, PT, R14.reuse, 0x14, PT ;  /* 0x000000140e00780c */ /* 0x040fe20003fa2270 */
[----:B------:R-:W-:Y:S02]  /*0310*/  VIADD R14, R14, 0x4 ;  /* 0x000000040e0e7836 */ /* 0x000fe40000000000 */
[----:B--2---:R-:W-:-:S03]  /*0320*/  IMAD.WIDE.U32 R10, R10, R9, RZ ;  /* 0x000000090a0a7225 */ /* 0x004fc600078e00ff */
[----:B------:R-:W-:-:S04]  /*0330*/  IADD3 R7, P6, PT, R10, R0, RZ ;  /* 0x000000000a077210 */ /* 0x000fc80007fde0ff */
[----:B------:R-:W-:Y:S01]  /*0340*/  IADD3.X R0, PT, PT, R11, UR6, RZ, P6, !PT ;  /* 0x000000060b007c10 */ /* 0x000fe2000b7fe4ff */
[--C-:B------:R-:W-:Y:S01]  /*0350*/  @P1 IMAD.MOV.U32 R16, RZ, RZ, R7.reuse ;  /* 0x000000ffff101224 */ /* 0x100fe200078e0007 */
[----:B------:R-:W-:Y:S01]  /*0360*/  @P0 MOV R6, R7 ;  /* 0x0000000700060202 */ /* 0x000fe20000000f00 */
[--C-:B------:R-:W-:Y:S02]  /*0370*/  @P2 IMAD.MOV.U32 R17, RZ, RZ, R7.reuse ;  /* 0x000000ffff112224 */ /* 0x100fe400078e0007 */
[--C-:B------:R-:W-:Y:S02]  /*0380*/  @P3 IMAD.MOV.U32 R18, RZ, RZ, R7.reuse ;  /* 0x000000ffff123224 */ /* 0x100fe400078e0007 */
[--C-:B------:R-:W-:Y:S02]  /*0390*/  @P4 IMAD.MOV.U32 R19, RZ, RZ, R7.reuse ;  /* 0x000000ffff134224 */ /* 0x100fe400078e0007 */
[----:B------:R-:W-:Y:S01]  /*03a0*/  @P5 IMAD.MOV.U32 R20, RZ, RZ, R7 ;  /* 0x000000ffff145224 */ /* 0x000fe200078e0007 */
[----:B------:R-:W-:Y:S06]  /*03b0*/  BRA.U UP0, `(.L_x_2) ;  /* 0xfffffffd00a07547 */ /* 0x000fec000b83ffff */
[----:B------:R-:W-:Y:S01]  /*03c0*/  SHF.R.U32.HI R7, RZ, 0x17, R8 ;  /* 0x00000017ff077819 */ /* 0x000fe20000011608 */
[----:B------:R-:W-:Y:S03]  /*03d0*/  BSSY.RECONVERGENT B1, `(.L_x_3) ;  /* 0x0000028000017945 */ /* 0x000fe60003800200 */
[C---:B------:R-:W-:Y:S02]  /*03e0*/  LOP3.LUT R9, R7.reuse, 0xe0, RZ, 0xc0, !PT ;  /* 0x000000e007097812 */ /* 0x040fe400078ec0ff */
[----:B------:R-:W-:-:S03]  /*03f0*/  LOP3.LUT P6, RZ, R7, 0x1f, RZ, 0xc0, !PT ;  /* 0x0000001f07ff7812 */ /* 0x000fc600078cc0ff */
[----:B------:R-:W-:-:S05]  /*0400*/  VIADD R9, R9, 0xffffff80 ;  /* 0xffffff8009097836 */ /* 0x000fca0000000000 */
[----:B------:R-:W-:-:S04]  /*0410*/  SHF.R.U32.HI R9, RZ, 0x5, R9 ;  /* 0x00000005ff097819 */ /* 0x000fc80000011609 */
[----:B------:R-:W-:-:S04]  /*0420*/  LEA R12, -R9, RZ, 0x2 ;  /* 0x000000ff090c7211 */ /* 0x000fc800078e11ff */
[C---:B------:R-:W-:Y:S02]  /*0430*/  ISETP.EQ.AND P3, PT, R12.reuse, -0x18, PT ;  /* 0xffffffe80c00780c */ /* 0x040fe40003f62270 */
[C---:B------:R-:W-:Y:S02]  /*0440*/  ISETP.EQ.AND P4, PT, R12.reuse, -0x14, PT ;  /* 0xffffffec0c00780c */ /* 0x040fe40003f82270 */
[C---:B------:R-:W-:Y:S02]  /*0450*/  ISETP.EQ.AND P2, PT, R12.reuse, -0x10, PT ;  /* 0xfffffff00c00780c */ /* 0x040fe40003f42270 */
[C---:B------:R-:W-:Y:S02]  /*0460*/  ISETP.EQ.AND P1, PT, R12.reuse, -0xc, PT ;  /* 0xfffffff40c00780c */ /* 0x040fe40003f22270 */
[C---:B------:R-:W-:Y:S02]  /*0470*/  ISETP.EQ.AND P0, PT, R12.reuse, -0x8, PT ;  /* 0xfffffff80c00780c */ /* 0x040fe40003f02270 */
[----:B------:R-:W-:-:S03]  /*0480*/  ISETP.EQ.AND P5, PT, R12, RZ, PT ;  /* 0x000000ff0c00720c */ /* 0x000fc60003fa2270 */
[--C-:B------:R-:W-:Y:S01]  /*0490*/  @P3 IMAD.MOV.U32 R9, RZ, RZ, R6.reuse ;  /* 0x000000ffff093224 */ /* 0x100fe200078e0006 */
[C---:B------:R-:W-:Y:S01]  /*04a0*/  ISETP.EQ.AND P3, PT, R12.reuse, -0x4, PT ;  /* 0xfffffffc0c00780c */ /* 0x040fe20003f62270 */
[----:B------:R-:W-:Y:S02]  /*04b0*/  @P4 IMAD.MOV.U32 R10, RZ, RZ, R6 ;  /* 0x000000ffff0a4224 */ /* 0x000fe400078e0006 */
[--C-:B------:R-:W-:Y:S01]  /*04c0*/  @P4 IMAD.MOV.U32 R9, RZ, RZ, R16.reuse ;  /* 0x000000ffff094224 */ /* 0x100fe200078e0010 */
[----:B------:R-:W-:Y:S01]  /*04d0*/  ISETP.EQ.AND P4, PT, R12, 0x4, PT ;  /* 0x000000040c00780c */ /* 0x000fe20003f82270 */
[----:B------:R-:W-:Y:S02]  /*04e0*/  @P2 IMAD.MOV.U32 R10, RZ, RZ, R16 ;  /* 0x000000ffff0a2224 */ /* 0x000fe400078e0010 */
[--C-:B------:R-:W-:Y:S02]  /*04f0*/  @P2 IMAD.MOV.U32 R9, RZ, RZ, R17.reuse ;  /* 0x000000ffff092224 */ /* 0x100fe400078e0011 */
[----:B------:R-:W-:Y:S01]  /*0500*/  @P1 IMAD.MOV.U32 R10, RZ, RZ, R17 ;  /* 0x000000ffff0a1224 */ /* 0x000fe200078e0011 */
[----:B------:R-:W-:Y:S01]  /*0510*/  @P0 MOV R10, R18 ;  /* 0x00000012000a0202 */ /* 0x000fe20000000f00 */
[----:B------:R-:W-:-:S02]  /*0520*/  @P1 IMAD.MOV.U32 R9, RZ, RZ, R18 ;  /* 0x000000ffff091224 */ /* 0x000fc400078e0012 */
[--C-:B------:R-:W-:Y:S02]  /*0530*/  @P0 IMAD.MOV.U32 R9, RZ, RZ, R19.reuse ;  /* 0x000000ffff090224 */ /* 0x100fe400078e0013 */
[----:B------:R-:W-:Y:S02]  /*0540*/  @P3 IMAD.MOV.U32 R10, RZ, RZ, R19 ;  /* 0x000000ffff0a3224 */ /* 0x000fe400078e0013 */
[--C-:B------:R-:W-:Y:S02]  /*0550*/  @P3 IMAD.MOV.U32 R9, RZ, RZ, R20.reuse ;  /* 0x000000ffff093224 */ /* 0x100fe400078e0014 */
[----:B------:R-:W-:Y:S02]  /*0560*/  @P5 IMAD.MOV.U32 R10, RZ, RZ, R20 ;  /* 0x000000ffff0a5224 */ /* 0x000fe400078e0014 */
[--C-:B------:R-:W-:Y:S02]  /*0570*/  @P5 IMAD.MOV.U32 R9, RZ, RZ, R0.reuse ;  /* 0x000000ffff095224 */ /* 0x100fe400078e0000 */
[----:B------:R-:W-:Y:S01]  /*0580*/  @P4 IMAD.MOV.U32 R10, RZ, RZ, R0 ;  /* 0x000000ffff0a4224 */ /* 0x000fe200078e0000 */
[----:B------:R-:W-:Y:S06]  /*0590*/  @!P6 BRA `(.L_x_4) ;  /* 0x00000000002ce947 */ /* 0x000fec0003800000 */
[----:B------:R-:W-:Y:S01]  /*05a0*/  @P2 IMAD.MOV.U32 R11, RZ, RZ, R6 ;  /* 0x000000ffff0b2224 */ /* 0x000fe200078e0006 */
[----:B------:R-:W-:Y:S01]  /*05b0*/  @P1 MOV R11, R16 ;  /* 0x00000010000b1202 */ /* 0x000fe20000000f00 */
[----:B------:R-:W-:Y:S01]  /*05c0*/  @P0 IMAD.MOV.U32 R11, RZ, RZ, R17 ;  /* 0x000000ffff0b0224 */ /* 0x000fe200078e0011 */
[----:B------:R-:W-:Y:S01]  /*05d0*/  ISETP.EQ.AND P0, PT, R12, 0x8, PT ;  /* 0x000000080c00780c */ /* 0x000fe20003f02270 */
[----:B------:R-:W-:Y:S01]  /*05e0*/  @P3 IMAD.MOV.U32 R11, RZ, RZ, R18 ;  /* 0x000000ffff0b3224 */ /* 0x000fe200078e0012 */
[----:B------:R-:W-:Y:S01]  /*05f0*/  LOP3.LUT R7, R7, 0x1f, RZ, 0xc0, !PT ;  /* 0x0000001f07077812 */ /* 0x000fe200078ec0ff */
[----:B------:R-:W-:Y:S02]  /*0600*/  @P5 IMAD.MOV.U32 R11, RZ, RZ, R19 ;  /* 0x000000ffff0b5224 */ /* 0x000fe400078e0013 */
[----:B------:R-:W-:Y:S01]  /*0610*/  @P4 IMAD.MOV.U32 R11, RZ, RZ, R20 ;  /* 0x000000ffff0b4224 */ /* 0x000fe200078e0014 */
[----:B------:R-:W-:-:S07]  /*0620*/  SHF.L.W.U32.HI R9, R10, R7, R9 ;  /* 0x000000070a097219 */ /* 0x000fce0000010e09 */
[----:B------:R-:W-:-:S05]  /*0630*/  @P0 IMAD.MOV.U32 R11, RZ, RZ, R0 ;  /* 0x000000ffff0b0224 */ /* 0x000fca00078e0000 */
[----:B------:R-:W-:-:S07]  /*0640*/  SHF.L.W.U32.HI R10, R11, R7, R10 ;  /* 0x000000070b0a7219 */ /* 0x000fce0000010e0a */
.L_x_4:
[----:B------:R-:W-:Y:S05]  /*0650*/  BSYNC.RECONVERGENT B1 ;  /* 0x0000000000017941 */ /* 0x000fea0003800200 */
.L_x_3:
[C---:B------:R-:W-:Y:S01]  /*0660*/  SHF.L.W.U32.HI R7, R10.reuse, 0x2, R9 ;  /* 0x000000020a077819 */ /* 0x040fe20000010e09 */
[----:B------:R-:W-:Y:S01]  /*0670*/  IMAD.SHL.U32 R10, R10, 0x4, RZ ;  /* 0x000000040a0a7824 */ /* 0x000fe200078e00ff */
[----:B------:R-:W-:Y:S01]  /*0680*/  UMOV UR6, 0x54442d19 ;  /* 0x54442d1900067882 */ /* 0x000fe20000000000 */
[----:B------:R-:W-:Y:S01]  /*0690*/  UMOV UR7, 0x3bf921fb ;  /* 0x3bf921fb00077882 */ /* 0x000fe20000000000 */
[----:B------:R-:W-:Y:S02]  /*06a0*/  SHF.R.S32.HI R0, RZ, 0x1f, R7 ;  /* 0x0000001fff007819 */ /* 0x000fe40000011407 */
[----:B------:R-:W-:Y:S02]  /*06b0*/  ISETP.GE.AND P0, PT, R8, RZ, PT ;  /* 0x000000ff0800720c */ /* 0x000fe40003f06270 */
[C---:B------:R-:W-:Y:S02]  /*06c0*/  LOP3.LUT R12, R0.reuse, R10, RZ, 0x3c, !PT ;  /* 0x0000000a000c7212 */ /* 0x040fe400078e3cff */
[----:B------:R-:W-:-:S02]  /*06d0*/  LOP3.LUT R13, R0, R7, RZ, 0x3c, !PT ;  /* 0x00000007000d7212 */ /* 0x000fc400078e3cff */
[----:B------:R-:W-:Y:S02]  /*06e0*/  SHF.R.U32.HI R0, RZ, 0x1e, R9 ;  /* 0x0000001eff007819 */ /* 0x000fe40000011609 */
[----:B------:R-:W0:Y:S01]  /*06f0*/  I2F.F64.S64 R10, R12 ;  /* 0x0000000c000a7312 */ /* 0x000e220000301c00 */
[C---:B------:R-:W-:Y:S02]  /*0700*/  LOP3.LUT R9, R7.reuse, R8, RZ, 0x3c, !PT ;  /* 0x0000000807097212 */ /* 0x040fe400078e3cff */
[----:B------:R-:W-:Y:S02]  /*0710*/  LEA.HI R0, R7, R0, RZ, 0x1 ;  /* 0x0000000007007211 */ /* 0x000fe400078f08ff */
[----:B------:R-:W-:-:S03]  /*0720*/  ISETP.GE.AND P1, PT, R9, RZ, PT ;  /* 0x000000ff0900720c */ /* 0x000fc60003f26270 */
[----:B------:R-:W-:-:S05]  /*0730*/  IMAD.MOV R7, RZ, RZ, -R0 ;  /* 0x000000ffff077224 */ /* 0x000fca00078e0a00 */
[----:B------:R-:W-:Y:S01]  /*0740*/  @!P0 MOV R0, R7 ;  /* 0x0000000700008202 */ /* 0x000fe20000000f00 */
[----:B0-----:R-:W-:-:S10]  /*0750*/  DMUL R10, R10, UR6 ;  /* 0x000000060a0a7c28 */ /* 0x001fd40008000000 */
[----:B------:R-:W0:Y:S02]  /*0760*/  F2F.F32.F64 R10, R10 ;  /* 0x0000000a000a7310 */ /* 0x000e240000301000 */
[----:B0-----:R-:W-:-:S07]  /*0770*/  FSEL R9, -R10, R10, !P1 ;  /* 0x0000000a0a097208 */ /* 0x001fce0004800100 */
.L_x_1:
[----:B------:R-:W-:Y:S05]  /*0780*/  BSYNC.RECONVERGENT B0 ;  /* 0x0000000000007941 */ /* 0x000fea0003800200 */
.L_x_0:
[----:B------:R-:W-:Y:S02]  /*0790*/  IMAD.MOV.U32 R15, RZ, RZ, 0x37cbac00 ;  /* 0x37cbac00ff0f7424 */ /* 0x000fe400078e00ff */
[----:B------:R-:W-:Y:S01]  /*07a0*/  FMUL R10, R9, R9 ;  /* 0x00000009090a7220 */ /* 0x000fe20000400000 */
[C---:B------:R-:W-:Y:S01]  /*07b0*/  LOP3.LUT R7, R0.reuse, 0x1, RZ, 0xc0, !PT ;  /* 0x0000000100077812 */ /* 0x040fe200078ec0ff */
[----:B------:R-:W-:Y:S01]  /*07c0*/  IMAD.MOV.U32 R14, RZ, RZ, 0x3d2aaabb ;  /* 0x3d2aaabbff0e7424 */ /* 0x000fe200078e00ff */
[----:B------:R-:W-:Y:S01]  /*07d0*/  LOP3.LUT P1, RZ, R0, 0x2, RZ, 0xc0, !PT ;  /* 0x0000000200ff7812 */ /* 0x000fe2000782c0ff */
[----:B------:R-:W-:Y:S01]  /*07e0*/  FFMA R11, R10, R15, -0.0013887860113754868507 ;  /* 0xbab607ed0a0b7423 */ /* 0x000fe2000000000f */
[----:B------:R-:W-:Y:S01]  /*07f0*/  ISETP.NE.U32.AND P0, PT, R7, 0x1, PT ;  /* 0x000000010700780c */ /* 0x000fe20003f05070 */
[----:B------:R-:W-:Y:S01]  /*0800*/  IMAD.MOV.U32 R7, RZ, RZ, 0x3effffff ;  /* 0x3effffffff077424 */ /* 0x000fe200078e00ff */
[----:B------:R-:W-:Y:S02]  /*0810*/  BSSY.RECONVERGENT B0, `(.L_x_5) ;  /* 0x0000067000007945 */ /* 0x000fe40003800200 */
[----:B------:R-:W-:-:S02]  /*0820*/  FSEL R11, R11, -0.00019574658654164522886, !P0 ;  /* 0xb94d41530b0b7808 */ /* 0x000fc40004000000 */
[----:B------:R-:W-:Y:S02]  /*0830*/  FSEL R13, R14, 0.0083327032625675201416, !P0 ;  /* 0x3c0885e40e0d7808 */ /* 0x000fe40004000000 */
[----:B------:R-:W-:Y:S02]  /*0840*/  FSEL R0, R9, 1, P0 ;  /* 0x3f80000009007808 */ /* 0x000fe40000000000 */
[----:B------:R-:W-:Y:S01]  /*0850*/  FSEL R12, -R7, -0.16666662693023681641, !P0 ;  /* 0xbe2aaaa8070c7808 */ /* 0x000fe20004000100 */
[----:B------:R-:W-:Y:S01]  /*0860*/  FFMA R11, R10, R11, R13 ;  /* 0x0000000b0a0b7223 */ /* 0x000fe2000000000d */
[----:B------:R-:W-:Y:S01]  /*0870*/  FSETP.GE.AND P0, PT, |R8|, 105615, PT ;  /* 0x47ce47800800780b */ /* 0x000fe20003f06200 */
[C---:B------:R-:W-:Y:S02]  /*0880*/  FFMA R9, R10.reuse, R0, RZ ;  /* 0x000000000a097223 */ /* 0x040fe400000000ff */
[----:B------:R-:W-:-:S04]  /*0890*/  FFMA R11, R10, R11, R12 ;  /* 0x0000000b0a0b7223 */ /* 0x000fc8000000000c */
[----:B------:R-:W-:-:S04]  /*08a0*/  FFMA R9, R9, R11, R0 ;  /* 0x0000000b09097223 */ /* 0x000fc80000000000 */
[----:B------:R-:W-:Y:S02]  /*08b0*/  @P1 FADD R9, RZ, -R9 ;  /* 0x80000009ff091221 */ /* 0x000fe40000000000 */
[----:B------:R-:W-:Y:S05]  /*08c0*/  @!P0 BRA `(.L_x_6) ;  /* 0x00000004006c8947 */ /* 0x000fea0003800000 */
[----:B------:R-:W-:-:S13]  /*08d0*/  FSETP.NEU.AND P0, PT, |R8|, +INF , PT ;  /* 0x7f8000000800780b */ /* 0x000fda0003f0d200 */
[----:B------:R-:W-:Y:S01]  /*08e0*/  @!P0 FMUL R4, RZ, R8 ;  /* 0x00000008ff048220 */ /* 0x000fe20000400000 */
[----:B------:R-:W-:Y:S01]  /*08f0*/  @!P0 IMAD.MOV.U32 R5, RZ, RZ, RZ ;  /* 0x000000ffff058224 */ /* 0x000fe200078e00ff */
[----:B------:R-:W-:Y:S06]  /*0900*/  @!P0 BRA `(.L_x_6) ;  /* 0x00000004005c8947 */ /* 0x000fec0003800000 */
[----:B------:R-:W0:Y:S01]  /*0910*/  LDC.64 R4, c[0x4][RZ] ;  /* 0x01000000ff047b82 */ /* 0x000e220000000a00 */
[----:B------:R-:W-:Y:S01]  /*0920*/  IMAD.SHL.U32 R0, R8, 0x100, RZ ;  /* 0x0000010008007824 */ /* 0x000fe200078e00ff */
[----:B------:R-:W-:Y:S01]  /*0930*/  UMOV UR5, URZ ;  /* 0x000000ff00057c82 */ /* 0x000fe20008000000 */
[----:B------:R-:W-:Y:S02]  /*0940*/  IMAD.MOV.U32 R21, RZ, RZ, RZ ;  /* 0x000000ffff157224 */ /* 0x000fe400078e00ff */
[----:B------:R-:W-:Y:S01]  /*0950*/  IMAD.MOV.U32 R23, RZ, RZ, RZ ;  /* 0x000000ffff177224 */ /* 0x000fe200078e00ff */
[----:B------:R-:W-:-:S07]  /*0960*/  LOP3.LUT R25, R0, 0x80000000, RZ, 0xfc, !PT ;  /* 0x8000000000197812 */ /* 0x000fce00078efcff */
.L_x_7:
[----:B0-----:R-:W-:-:S06]  /*0970*/  IMAD.WIDE.U32 R10, R23, 0x4, R4 ;  /* 0x00000004170a7825 */ /* 0x001fcc00078e0004 */
[----:B------:R-:W2:Y:S01]  /*0980*/  LDG.E.CONSTANT R10, desc[UR8][R10.64] ;  /* 0x000000080a0a7981 */ /* 0x000ea2000c1e9900 */
[C---:B------:R-:W-:Y:S01]  /*0990*/  SHF.L.U32 R0, R23.reuse, 0x2, RZ ;  /* 0x0000000217007819 */ /* 0x040fe200000006ff */
[----:B------:R-:W-:-:S03]  /*09a0*/  VIADD R23, R23, 0x1 ;  /* 0x0000000117177836 */ /* 0x000fc60000000000 */
[C---:B------:R-:W-:Y:S02]  /*09b0*/  ISETP.EQ.AND P0, PT, R0.reuse, RZ, PT ;  /* 0x000000ff0000720c */ /* 0x040fe40003f02270 */
[C---:B------:R-:W-:Y:S02]  /*09c0*/  ISETP.EQ.AND P5, PT, R0.reuse, 0x4, PT ;  /* 0x000000040000780c */ /* 0x040fe40003fa2270 */
[C---:B------:R-:W-:Y:S02]  /*09d0*/  ISETP.EQ.AND P4, PT, R0.reuse, 0x8, PT ;  /* 0x000000080000780c */ /* 0x040fe40003f82270 */
[C---:B------:R-:W-:Y:S02]  /*09e0*/  ISETP.EQ.AND P3, PT, R0.reuse, 0xc, PT ;  /* 0x0000000c0000780c */ /* 0x040fe40003f62270 */
[C---:B------:R-:W-:Y:S02]  /*09f0*/  ISETP.EQ.AND P2, PT, R0.reuse, 0x10, PT ;  /* 0x000000100000780c */ /* 0x040fe40003f42270 */
[----:B------:R-:W-:Y:S01]  /*0a00*/  ISETP.EQ.AND P1, PT, R0, 0x14, PT ;  /* 0x000000140000780c */ /* 0x000fe20003f22270 */
[----:B--2---:R-:W-:-:S03]  /*0a10*/  IMAD.WIDE.U32 R12, R10, R25, RZ ;  /* 0x000000190a0c7225 */ /* 0x004fc600078e00ff */
[----:B------:R-:W-:-:S04]  /*0a20*/  IADD3 R0, P6, PT, R12, R21, RZ ;  /* 0x000000150c007210 */ /* 0x000fc80007fde0ff */
[----:B------:R-:W-:Y:S01]  /*0a30*/  IADD3.X R21, PT, PT, R13, UR5, RZ, P6, !PT ;  /* 0x000000050d157c10 */ /* 0x000fe2000b7fe4ff */
[--C-:B------:R-:W-:Y:S01]  /*0a40*/  @P0 IMAD.MOV.U32 R6, RZ, RZ, R0.reuse ;  /* 0x000000ffff060224 */ /* 0x100fe200078e0000 */
[----:B------:R-:W-:Y:S01]  /*0a50*/  ISETP.NE.AND P6, PT, R23, 0x6, PT ;  /* 0x000000061700780c */ /* 0x000fe20003fc5270 */
[--C-:B------:R-:W-:Y:S02]  /*0a60*/  @P5 IMAD.MOV.U32 R16, RZ, RZ, R0.reuse ;  /* 0x000000ffff105224 */ /* 0x100fe400078e0000 */
[--C-:B------:R-:W-:Y:S02]  /*0a70*/  @P4 IMAD.MOV.U32 R17, RZ, RZ, R0.reuse ;  /* 0x000000ffff114224 */ /* 0x100fe400078e0000 */
[--C-:B------:R-:W-:Y:S02]  /*0a80*/  @P3 IMAD.MOV.U32 R18, RZ, RZ, R0.reuse ;  /* 0x000000ffff123224 */ /* 0x100fe400078e0000 */
[--C-:B------:R-:W-:Y:S02]  /*0a90*/  @P2 IMAD.MOV.U32 R19, RZ, RZ, R0.reuse ;  /* 0x000000ffff132224 */ /* 0x100fe400078e0000 */
[----:B------:R-:W-:-:S04]  /*0aa0*/  @P1 IMAD.MOV.U32 R20, RZ, RZ, R0 ;  /* 0x000000ffff141224 */ /* 0x000fc800078e0000 */
[----:B------:R-:W-:Y:S05]  /*0ab0*/  @P6 BRA `(.L_x_7) ;  /* 0xfffffffc00ac6947 */ /* 0x000fea000383ffff */
[----:B------:R-:W-:Y:S01]  /*0ac0*/  SHF.R.U32.HI R10, RZ, 0x17, R8 ;  /* 0x00000017ff0a7819 */ /* 0x000fe20000011608 */
[----:B------:R-:W-:Y:S03]  /*0ad0*/  BSSY.RECONVERGENT B1, `(.L_x_8) ;  /* 0x0000028000017945 */ /* 0x000fe60003800200 */
[C---:B------:R-:W-:Y:S02]  /*0ae0*/  LOP3.LUT R0, R10.reuse, 0xe0, RZ, 0xc0, !PT ;  /* 0x000000e00a007812 */ /* 0x040fe400078ec0ff */
[----:B------:R-:W-:Y:S02]  /*0af0*/  LOP3.LUT P6, RZ, R10, 0x1f, RZ, 0xc0, !PT ;  /* 0x0000001f0aff7812 */ /* 0x000fe400078cc0ff */
[----:B------:R-:W-:-:S04]  /*0b00*/  IADD3 R0, PT, PT, R0, -0x80, RZ ;  /* 0xffffff8000007810 */ /* 0x000fc80007ffe0ff */
[----:B------:R-:W-:-:S05]  /*0b10*/  SHF.R.U32.HI R0, RZ, 0x5, R0 ;  /* 0x00000005ff007819 */ /* 0x000fca0000011600 */
[----:B------:R-:W-:-:S05]  /*0b20*/  IMAD.U32 R11, R0, -0x4, RZ ;  /* 0xfffffffc000b7824 */ /* 0x000fca00078e00ff */
[C---:B------:R-:W-:Y:S02]  /*0b30*/  ISETP.EQ.AND P3, PT, R11.reuse, -0x18, PT ;  /* 0xffffffe80b00780c */ /* 0x040fe40003f62270 */
[C---:B------:R-:W-:Y:S02]  /*0b40*/  ISETP.EQ.AND P4, PT, R11.reuse, -0x14, PT ;  /* 0xffffffec0b00780c */ /* 0x040fe40003f82270 */
[C---:B------:R-:W-:Y:S02]  /*0b50*/  ISETP.EQ.AND P2, PT, R11.reuse, -0x10, PT ;  /* 0xfffffff00b00780c */ /* 0x040fe40003f42270 */
[C---:B------:R-:W-:Y:S02]  /*0b60*/  ISETP.EQ.AND P1, PT, R11.reuse, -0xc, PT ;  /* 0xfffffff40b00780c */ /* 0x040fe40003f22270 */
[C---:B------:R-:W-:Y:S02]  /*0b70*/  ISETP.EQ.AND P0, PT, R11.reuse, -0x8, PT ;  /* 0xfffffff80b00780c */ /* 0x040fe40003f02270 */
[----:B------:R-:W-:-:S03]  /*0b80*/  ISETP.EQ.AND P5, PT, R11, 0x4, PT ;  /* 0x000000040b00780c */ /* 0x000fc60003fa2270 */
[--C-:B------:R-:W-:Y:S01]  /*0b90*/  @P3 IMAD.MOV.U32 R0, RZ, RZ, R6.reuse ;  /* 0x000000ffff003224 */ /* 0x100fe200078e0006 */
[C---:B------:R-:W-:Y:S01]  /*0ba0*/  ISETP.EQ.AND P3, PT, R11.reuse, -0x4, PT ;  /* 0xfffffffc0b00780c */ /* 0x040fe20003f62270 */
[----:B------:R-:W-:Y:S02]  /*0bb0*/  @P4 IMAD.MOV.U32 R4, RZ, RZ, R6 ;  /* 0x000000ffff044224 */ /* 0x000fe400078e0006 */
[--C-:B------:R-:W-:Y:S01]  /*0bc0*/  @P4 IMAD.MOV.U32 R0, RZ, RZ, R16.reuse ;  /* 0x000000ffff004224 */ /* 0x100fe200078e0010 */
[----:B------:R-:W-:Y:S01]  /*0bd0*/  ISETP.EQ.AND P4, PT, R11, RZ, PT ;  /* 0x000000ff0b00720c */ /* 0x000fe20003f82270 */
[----:B------:R-:W-:Y:S01]  /*0be0*/  @P2 IMAD.MOV.U32 R4, RZ, RZ, R16 ;  /* 0x000000ffff042224 */ /* 0x000fe200078e0010 */
[----:B------:R-:W-:Y:S01]  /*0bf0*/  @P1 MOV R4, R17 ;  /* 0x0000001100041202 */ /* 0x000fe20000000f00 */
[----:B------:R-:W-:Y:S02]  /*0c00*/  @P2 IMAD.MOV.U32 R0, RZ, RZ, R17 ;  /* 0x000000ffff002224 */ /* 0x000fe400078e0011 */
[----:B------:R-:W-:-:S02]  /*0c10*/  @P1 IMAD.MOV.U32 R0, RZ, RZ, R18 ;  /* 0x000000ffff001224 */ /* 0x000fc400078e0012 */
[----:B------:R-:W-:Y:S02]  /*0c20*/  @P0 IMAD.MOV.U32 R4, RZ, RZ, R18 ;  /* 0x000000ffff040224 */ /* 0x000fe400078e0012 */
[--C-:B------:R-:W-:Y:S02]  /*0c30*/  @P0 IMAD.MOV.U32 R0, RZ, RZ, R19.reuse ;  /* 0x000000ffff000224 */ /* 0x100fe400078e0013 */
[----:B------:R-:W-:Y:S02]  /*0c40*/  @P3 IMAD.MOV.U32 R4, RZ, RZ, R19 ;  /* 0x000000ffff043224 */ /* 0x000fe400078e0013 */
[--C-:B------:R-:W-:Y:S01]  /*0c50*/  @P3 IMAD.MOV.U32 R0, RZ, RZ, R20.reuse ;  /* 0x000000ffff003224 */ /* 0x100fe200078e0014 */
[----:B------:R-:W-:Y:S01]  /*0c60*/  @P4 MOV R0, R21 ;  /* 0x0000001500004202 */ /* 0x000fe20000000f00 */
[----:B------:R-:W-:Y:S02]  /*0c70*/  @P4 IMAD.MOV.U32 R4, RZ, RZ, R20 ;  /* 0x000000ffff044224 */ /* 0x000fe400078e0014 */
[----:B------:R-:W-:Y:S01]  /*0c80*/  @P5 IMAD.MOV.U32 R4, RZ, RZ, R21 ;  /* 0x000000ffff045224 */ /* 0x000fe200078e0015 */
[----:B------:R-:W-:Y:S06]  /*0c90*/  @!P6 BRA `(.L_x_9) ;  /* 0x00000000002ce947 */ /* 0x000fec0003800000 */
[----:B------:R-:W-:Y:S02]  /*0ca0*/  @P2 IMAD.MOV.U32 R5, RZ, RZ, R6 ;  /* 0x000000ffff052224 */ /* 0x000fe400078e0006 */
[----:B------:R-:W-:Y:S02]  /*0cb0*/  @P1 IMAD.MOV.U32 R5, RZ, RZ, R16 ;  /* 0x000000ffff051224 */ /* 0x000fe400078e0010 */
[----:B------:R-:W-:Y:S01]  /*0cc0*/  @P0 IMAD.MOV.U32 R5, RZ, RZ, R17 ;  /* 0x000000ffff050224 */ /* 0x000fe200078e0011 */
[----:B------:R-:W-:Y:S01]  /*0cd0*/  ISETP.EQ.AND P0, PT, R11, 0x8, PT ;  /* 0x000000080b00780c */ /* 0x000fe20003f02270 */
[----:B------:R-:W-:Y:S01]  /*0ce0*/  @P3 IMAD.MOV.U32 R5, RZ, RZ, R18 ;  /* 0x000000ffff053224 */ /* 0x000fe200078e0012 */
[----:B------:R-:W-:Y:S01]  /*0cf0*/  LOP3.LUT R11, R10, 0x1f, RZ, 0xc0, !PT ;  /* 0x0000001f0a0b7812 */ /* 0x000fe200078ec0ff */
[----:B------:R-:W-:Y:S01]  /*0d00*/  @P4 IMAD.MOV.U32 R5, RZ, RZ, R19 ;  /* 0x000000ffff054224 */ /* 0x000fe200078e0013 */
[----:B------:R-:W-:Y:S02]  /*0d10*/  @P5 MOV R5, R20 ;  /* 0x0000001400055202 */ /* 0x000fe40000000f00 */
[----:B------:R-:W-:-:S07]  /*0d20*/  SHF.L.W.U32.HI R0, R4, R11, R0 ;  /* 0x0000000b04007219 */ /* 0x000fce0000010e00 */
[----:B------:R-:W-:-:S05]  /*0d30*/  @P0 IMAD.MOV.U32 R5, RZ, RZ, R21 ;  /* 0x000000ffff050224 */ /* 0x000fca00078e0015 */
[----:B------:R-:W-:-:S07]  /*0d40*/  SHF.L.W.U32.HI R4, R5, R11, R4 ;  /* 0x0000000b05047219 */ /* 0x000fce0000010e04 */
.L_x_9:
[----:B------:R-:W-:Y:S05]  /*0d50*/  BSYNC.RECONVERGENT B1 ;  /* 0x0000000000017941 */ /* 0x000fea0003800200 */
.L_x_8:
        /* <DEDUP_REMOVED lines=9> */
[C---:B------:R-:W-:Y:S02]  /*0df0*/  LOP3.LUT R8, R5.reuse, R8, RZ, 0x3c, !PT ;  /* 0x0000000805087212 */ /* 0x040fe400078e3cff */
[----:B------:R-:W0:Y:S01]  /*0e00*/  I2F.F64.S64 R10, R10 ;  /* 0x0000000a000a7312 */ /* 0x000e220000301c00 */
[----:B------:R-:W-:Y:S02]  /*0e10*/  LEA.HI R5, R5, R0, RZ, 0x1 ;  /* 0x0000000005057211 */ /* 0x000fe400078f08ff */
[----:B------:R-:W-:-:S03]  /*0e20*/  ISETP.GE.AND P0, PT, R8, RZ, PT ;  /* 0x000000ff0800720c */ /* 0x000fc60003f06270 */
[----:B------:R-:W-:-:S04]  /*0e30*/  IMAD.MOV R0, RZ, RZ, -R5 ;  /* 0x000000ffff007224 */ /* 0x000fc800078e0a05 */
[----:B------:R-:W-:Y:S01]  /*0e40*/  @!P1 IMAD.MOV.U32 R5, RZ, RZ, R0 ;  /* 0x000000ffff059224 */ /* 0x000fe200078e0000 */
[----:B0-----:R-:W-:-:S10]  /*0e50*/  DMUL R12, R10, UR6 ;  /* 0x000000060a0c7c28 */ /* 0x001fd40008000000 */
[----:B------:R-:W0:Y:S02]  /*0e60*/  F2F.F32.F64 R12, R12 ;  /* 0x0000000c000c7310 */ /* 0x000e240000301000 */
[----:B0-----:R-:W-:-:S07]  /*0e70*/  FSEL R4, -R12, R12, !P0 ;  /* 0x0000000c0c047208 */ /* 0x001fce0004000100 */
.L_x_6:
[----:B------:R-:W-:Y:S05]  /*0e80*/  BSYNC.RECONVERGENT B0 ;  /* 0x0000000000007941 */ /* 0x000fea0003800200 */
.L_x_5:
[----:B------:R-:W-:Y:S01]  /*0e90*/  FMUL R8, R4, R4 ;  /* 0x0000000404087220 */ /* 0x000fe20000400000 */
[C---:B------:R-:W-:Y:S01]  /*0ea0*/  LOP3.LUT R0, R5.reuse, 0x1, RZ, 0xc0, !PT ;  /* 0x0000000105007812 */ /* 0x040fe200078ec0ff */
[----:B------:R-:W-:Y:S01]  /*0eb0*/  VIADD R5, R5, 0x1 ;  /* 0x0000000105057836 */ /* 0x000fe20000000000 */
[----:B------:R-:W-:Y:S01]  /*0ec0*/  UIADD3 UR4, UPT, UPT, UR4, 0x1, URZ ;  /* 0x0000000104047890 */ /* 0x000fe2000fffe0ff */
[----:B------:R-:W-:Y:S01]  /*0ed0*/  FFMA R15, R8, R15, -0.0013887860113754868507 ;  /* 0xbab607ed080f7423 */ /* 0x000fe2000000000f */
[----:B------:R-:W-:Y:S02]  /*0ee0*/  ISETP.NE.U32.AND P0, PT, R0, 0x1, PT ;  /* 0x000000010000780c */ /* 0x000fe40003f05070 */
[----:B------:R-:W-:Y:S01]  /*0ef0*/  LOP3.LUT P1, RZ, R5, 0x2, RZ, 0xc0, !PT ;  /* 0x0000000205ff7812 */ /* 0x000fe2000782c0ff */
[----:B------:R-:W-:Y:S01]  /*0f00*/  UISETP.NE.AND UP0, UPT, UR4, 0x9c4, UPT ;  /* 0x000009c40400788c */ /* 0x000fe2000bf05270 */
[----:B------:R-:W-:Y:S02]  /*0f10*/  FSEL R11, R14, 0.0083327032625675201416, P0 ;  /* 0x3c0885e40e0b7808 */ /* 0x000fe40000000000 */
[----:B------:R-:W-:-:S02]  /*0f20*/  FSEL R15, R15, -0.00019574658654164522886, P0 ;  /* 0xb94d41530f0f7808 */ /* 0x000fc40000000000 */
[----:B------:R-:W-:Y:S02]  /*0f30*/  FSEL R0, R4, 1, !P0 ;  /* 0x3f80000004007808 */ /* 0x000fe40004000000 */
[----:B------:R-:W-:Y:S01]  /*0f40*/  FSEL R4, -R7, -0.16666662693023681641, P0 ;  /* 0xbe2aaaa807047808 */ /* 0x000fe20000000100 */
[C---:B------:R-:W-:Y:S02]  /*0f50*/  FFMA R11, R8.reuse, R15, R11 ;  /* 0x0000000f080b7223 */ /* 0x040fe4000000000b */
[C---:B------:R-:W-:Y:S02]  /*0f60*/  FFMA R5, R8.reuse, R0, RZ ;  /* 0x0000000008057223 */ /* 0x040fe400000000ff */
[----:B------:R-:W-:-:S04]  /*0f70*/  FFMA R4, R8, R11, R4 ;  /* 0x0000000b08047223 */ /* 0x000fc80000000004 */
[----:B------:R-:W-:-:S04]  /*0f80*/  FFMA R0, R5, R4, R0 ;  /* 0x0000000405007223 */ /* 0x000fc80000000000 */
[----:B------:R-:W-:-:S04]  /*0f90*/  @P1 FADD R0, RZ, -R0 ;  /* 0x80000000ff001221 */ /* 0x000fc80000000000 */
[----:B------:R-:W-:-:S04]  /*0fa0*/  FMUL R0, R0, 0.80000001192092895508 ;  /* 0x3f4ccccd00007820 */ /* 0x000fc80000400000 */
[----:B------:R-:W-:Y:S01]  /*0fb0*/  FFMA R8, R9, 0.5, R0 ;  /* 0x3f00000009087823 */ /* 0x000fe20000000000 */
[----:B------:R-:W-:Y:S06]  /*0fc0*/  BRA.U UP0, `(.L_x_10) ;  /* 0xfffffff100447547 */ /* 0x000fec000b83ffff */
[----:B------:R-:W0:Y:S02]  /*0fd0*/  F2I.TRUNC.NTZ R5, R8 ;  /* 0x0000000800057305 */ /* 0x000e24000020f100 */
[----:B0-----:R-:W-:Y:S01]  /*0fe0*/  STG.E desc[UR8][R2.64], R5 ;  /* 0x0000000502007986 */ /* 0x001fe2000c101908 */
[----:B------:R-:W-:Y:S05]  /*0ff0*/  EXIT ;  /* 0x000000000000794d */ /* 0x000fea0003800000 */
.L_x_11:
[----:B------:R-:W-:-:S00]  /*1000*/  BRA `(.L_x_11) ;  /* 0xfffffffc00fc7947 */ /* 0x000fc0000383ffff */
[----:B------:R-:W-:-:S00]  /*1010*/  NOP ;  /* 0x0000000000007918 */ /* 0x000fc00000000000 */
        /* <DEDUP_REMOVED lines=14> */
.L_x_12:


//--------------------- .nv.global.init           --------------------------
	.section	.nv.global.init,"aw",@progbits
	.align	4
.nv.global.init:
	.type		__cudart_i2opi_f,@object
	.size		__cudart_i2opi_f,(.L_0 - __cudart_i2opi_f)
__cudart_i2opi_f:
        /*0000*/ 	.byte	0x41, 0x90, 0x43, 0x3c, 0x99, 0x95, 0x62, 0xdb, 0xc0, 0xdd, 0x34, 0xf5, 0xd1, 0x57, 0x27, 0xfc
        /*0010*/ 	.byte	0x29, 0x15, 0x44, 0x4e, 0x6e, 0x83, 0xf9, 0xa2
.L_0:


//--------------------- .nv.shared.reserved.0     --------------------------
	.section	.nv.shared.reserved.0,"aw",@nobits
	.weak		__nv_reservedSMEM_offset_0_alias
	.size		__nv_reservedSMEM_offset_0_alias, 0, 64
	.other		__nv_reservedSMEM_offset_0_alias,@"STO_CUDA_RESERVED_SHARED STV_DEFAULT"
__nv_reservedSMEM_offset_0_alias:
	.zero		0
	.zero		64


//--------------------- .nv.constant0._Z16intensive_kernelPii --------------------------
	.section	.nv.constant0._Z16intensive_kernelPii,"a",@progbits
	.sectionflags	@""
	.align	4
.nv.constant0._Z16intensive_kernelPii:
	.zero		908


//--------------------- SYMBOLS --------------------------

	.type		.nv.reservedSmem.offset0,@object
	.size		.nv.reservedSmem.offset0,0x4
